	.headerflags	@"EF_CUDA_TEXMODE_UNIFIED EF_CUDA_64BIT_ADDRESS EF_CUDA_ACCELERATORS EF_CUDA_SM90 EF_CUDA_VIRTUAL_SM(EF_CUDA_SM90)"
	.elftype	@"ET_EXEC"


//--------------------- .nv.info                  --------------------------
	.section	.nv.info,"",@"SHT_CUDA_INFO"
	.align	4


	//----- nvinfo : EIATTR_REGCOUNT
	.align		4
        /*0000*/ 	.byte	0x04, 0x2f
        /*0002*/ 	.short	(.L_1 - .L_0)
	.align		4
.L_0:
        /*0004*/ 	.word	index@(triton_poi_fused_reflection_pad2d_relu_12)
        /*0008*/ 	.word	0x0000000e


	//----- nvinfo : EIATTR_MIN_STACK_SIZE
	.align		4
.L_1:
        /*000c*/ 	.byte	0x04, 0x12
        /*000e*/ 	.short	(.L_3 - .L_2)
	.align		4
.L_2:
        /*0010*/ 	.word	index@(triton_poi_fused_reflection_pad2d_relu_12)
        /*0014*/ 	.word	0x00000000


	//----- nvinfo : EIATTR_FRAME_SIZE
	.align		4
.L_3:
        /*0018*/ 	.byte	0x04, 0x11
        /*001a*/ 	.short	(.L_5 - .L_4)
	.align		4
.L_4:
        /*001c*/ 	.word	index@(triton_poi_fused_reflection_pad2d_relu_12)
        /*0020*/ 	.word	0x00000000


	//----- nvinfo : EIATTR_MIN_STACK_SIZE
	.align		4
.L_5:
        /*0024*/ 	.byte	0x04, 0x12
        /*0026*/ 	.short	(.L_7 - .L_6)
	.align		4
.L_6:
        /*0028*/ 	.word	index@(triton_poi_fused_reflection_pad2d_relu_12)
        /*002c*/ 	.word	0x00000000
.L_7:


//--------------------- .nv.info.triton_poi_fused_reflection_pad2d_relu_12 --------------------------
	.section	.nv.info.triton_poi_fused_reflection_pad2d_relu_12,"",@"SHT_CUDA_INFO"
	.sectionflags	@""
	.align	4


	//----- nvinfo : EIATTR_CUDA_API_VERSION
	.align		4
        /*0000*/ 	.byte	0x04, 0x37
        /*0002*/ 	.short	(.L_9 - .L_8)
.L_8:
        /*0004*/ 	.word	0x0000007c


	//----- nvinfo : EIATTR_KPARAM_INFO
	.align		4
.L_9:
        /*0008*/ 	.byte	0x04, 0x17
        /*000a*/ 	.short	(.L_11 - .L_10)
.L_10:
        /*000c*/ 	.word	0x00000000
        /*0010*/ 	.short	0x0002
        /*0012*/ 	.short	0x0010
        /*0014*/ 	.byte	0x00, 0xf0, 0x11, 0x00


	//----- nvinfo : EIATTR_KPARAM_INFO
	.align		4
.L_11:
        /*0018*/ 	.byte	0x04, 0x17
        /*001a*/ 	.short	(.L_13 - .L_12)
.L_12:
        /*001c*/ 	.word	0x00000000
        /*0020*/ 	.short	0x0001
        /*0022*/ 	.short	0x0008
        /*0024*/ 	.byte	0x00, 0xf4, 0x21, 0x00


	//----- nvinfo : EIATTR_KPARAM_INFO
	.align		4
.L_13:
        /*0028*/ 	.byte	0x04, 0x17
        /*002a*/ 	.short	(.L_15 - .L_14)
.L_14:
        /*002c*/ 	.word	0x00000000
        /*0030*/ 	.short	0x0000
        /*0032*/ 	.short	0x0000
        /*0034*/ 	.byte	0x00, 0xf4, 0x21, 0x00


	//----- nvinfo : EIATTR_SPARSE_MMA_MASK
	.align		4
.L_15:
        /*0038*/ 	.byte	0x03, 0x50
        /*003a*/ 	.short	0x0000


	//----- nvinfo : EIATTR_MAXREG_COUNT
	.align		4
        /*003c*/ 	.byte	0x03, 0x1b
        /*003e*/ 	.short	0x00ff


	//----- nvinfo : EIATTR_EXIT_INSTR_OFFSETS
	.align		4
        /*0040*/ 	.byte	0x04, 0x1c
        /*0042*/ 	.short	(.L_17 - .L_16)


	//   ....[0]....
.L_16:
        /*0044*/ 	.word	0x000002a0


	//   ....[1]....
        /*0048*/ 	.word	0x000002c0


	//----- nvinfo : EIATTR_REQNTID
	.align		4
.L_17:
        /*004c*/ 	.byte	0x04, 0x10
        /*004e*/ 	.short	(.L_19 - .L_18)
.L_18:
        /*0050*/ 	.word	0x00000080
        /*0054*/ 	.word	0x00000001
        /*0058*/ 	.word	0x00000001


	//----- nvinfo : EIATTR_CRS_STACK_SIZE
	.align		4
.L_19:
        /*005c*/ 	.byte	0x04, 0x1e
        /*005e*/ 	.short	(.L_21 - .L_20)
.L_20:
        /*0060*/ 	.word	0x00000000


	//----- nvinfo : EIATTR_CBANK_PARAM_SIZE
	.align		4
.L_21:
        /*0064*/ 	.byte	0x03, 0x19
        /*0066*/ 	.short	0x0014


	//----- nvinfo : EIATTR_PARAM_CBANK
	.align		4
        /*0068*/ 	.byte	0x04, 0x0a
        /*006a*/ 	.short	(.L_23 - .L_22)
	.align		4
.L_22:
        /*006c*/ 	.word	index@(.nv.constant0.triton_poi_fused_reflection_pad2d_relu_12)
        /*0070*/ 	.short	0x0210
        /*0072*/ 	.short	0x0014


	//----- nvinfo : EIATTR_SW_WAR
	.align		4
.L_23:
        /*0074*/ 	.byte	0x04, 0x36
        /*0076*/ 	.short	(.L_25 - .L_24)
.L_24:
        /*0078*/ 	.word	0x00000008
.L_25:


//--------------------- .nv.callgraph             --------------------------
	.section	.nv.callgraph,"",@"SHT_CUDA_CALLGRAPH"
	.align	4
	.sectionentsize	8
	.align		4
        /*0000*/ 	.word	0x00000000
	.align		4
        /*0004*/ 	.word	0xffffffff
	.align		4
        /*0008*/ 	.word	0x00000000
	.align		4
        /*000c*/ 	.word	0xfffffffe
	.align		4
        /*0010*/ 	.word	0x00000000
	.align		4
        /*0014*/ 	.word	0xfffffffd
	.align		4
        /*0018*/ 	.word	0x00000000
	.align		4
        /*001c*/ 	.word	0xfffffffc


//--------------------- .text.triton_poi_fused_reflection_pad2d_relu_12 --------------------------
	.section	.text.triton_poi_fused_reflection_pad2d_relu_12,"ax",@progbits
	.align	128
        .global         triton_poi_fused_reflection_pad2d_relu_12
        .type           triton_poi_fused_reflection_pad2d_relu_12,@function
        .size           triton_poi_fused_reflection_pad2d_relu_12,(.L_x_3 - triton_poi_fused_reflection_pad2d_relu_12)
        .other          triton_poi_fused_reflection_pad2d_relu_12,@"STO_CUDA_ENTRY STV_DEFAULT"
triton_poi_fused_reflection_pad2d_relu_12:
.text.triton_poi_fused_reflection_pad2d_relu_12:
[----:B------:R-:W0:Y:S02]  /*0000*/  LDC R1, c[0x0][0x28] ;  /* 0x00000a00ff017b82 */ /* 0x000e240000000800 */
[----:B------:R-:W1:Y:S01]  /*0010*/  S2R R2, SR_TID.X ;  /* 0x0000000000027919 */ /* 0x000e620000002100 */
[----:B------:R-:W-:Y:S01]  /*0020*/  ULDC.64 UR4, c[0x0][0x208] ;  /* 0x0000820000047ab9 */ /* 0x000fe20000000a00 */
[----:B------:R-:W-:Y:S01]  /*0030*/  BSSY B0, `(.L_x_0) ;  /* 0x0000023000007945 */ /* 0x000fe20003800000 */
[----:B------:R-:W2:Y:S01]  /*0040*/  S2R R3, SR_CTAID.X ;  /* 0x0000000000037919 */ /* 0x000ea20000002500 */
[----:B-1----:R-:W-:-:S05]  /*0050*/  LOP3.LUT R2, R2, 0x7f, RZ, 0xc0, !PT ;  /* 0x0000007f02027812 */ /* 0x002fca00078ec0ff */
[----:B--2---:R-:W-:Y:S02]  /*0060*/  IMAD R3, R3, 0x80, R2 ;  /* 0x0000008003037824 */ /* 0x004fe400078e0202 */
[----:B------:R-:W-:-:S03]  /*0070*/  IMAD.MOV.U32 R2, RZ, RZ, RZ ;  /* 0x000000ffff027224 */ /* 0x000fc600078e00ff */
[C---:B------:R-:W-:Y:S01]  /*0080*/  ISETP.GE.AND P1, PT, R3.reuse, 0x6200, PT ;  /* 0x000062000300780c */ /* 0x040fe20003f26270 */
[----:B------:R-:W-:-:S05]  /*0090*/  IMAD.HI R4, R3, -0x6db6db6d, R2 ;  /* 0x9249249303047827 */ /* 0x000fca00078e0202 */
[----:B------:R-:W-:-:S04]  /*00a0*/  SHF.R.U32.HI R5, RZ, 0x1f, R4 ;  /* 0x0000001fff057819 */ /* 0x000fc80000011604 */
[----:B------:R-:W-:Y:S01]  /*00b0*/  LEA.HI.SX32 R5, R4, R5, 0x1d ;  /* 0x0000000504057211 */ /* 0x000fe200078feaff */
[----:B------:R-:W-:-:S04]  /*00c0*/  IMAD.MOV.U32 R4, RZ, RZ, RZ ;  /* 0x000000ffff047224 */ /* 0x000fc800078e00ff */
[----:B------:R-:W-:-:S05]  /*00d0*/  IMAD.HI R0, R5, -0x6db6db6d, R4 ;  /* 0x9249249305007827 */ /* 0x000fca00078e0204 */
[----:B------:R-:W-:-:S04]  /*00e0*/  SHF.R.U32.HI R7, RZ, 0x1f, R0 ;  /* 0x0000001fff077819 */ /* 0x000fc80000011600 */
[----:B------:R-:W-:Y:S01]  /*00f0*/  LEA.HI.SX32 R7, R0, R7, 0x1d ;  /* 0x0000000700077211 */ /* 0x000fe200078feaff */
[----:B------:R-:W-:-:S04]  /*0100*/  IMAD R0, R5, -0xe, R3 ;  /* 0xfffffff205007824 */ /* 0x000fc800078e0203 */
[----:B------:R-:W-:Y:S02]  /*0110*/  IMAD R7, R7, -0xe, R5 ;  /* 0xfffffff207077824 */ /* 0x000fe400078e0205 */
[----:B------:R-:W-:Y:S01]  /*0120*/  VIADD R0, R0, 0xfffffffd ;  /* 0xfffffffd00007836 */ /* 0x000fe20000000000 */
[----:B------:R-:W1:Y:S01]  /*0130*/  LDC.64 R4, c[0x0][0x210] ;  /* 0x00008400ff047b82 */ /* 0x000e620000000a00 */
[----:B------:R-:W-:-:S03]  /*0140*/  VIADD R7, R7, 0xfffffffd ;  /* 0xfffffffd07077836 */ /* 0x000fc60000000000 */
[----:B------:R-:W-:Y:S01]  /*0150*/  IABS R6, R0 ;  /* 0x0000000000067213 */ /* 0x000fe20000000000 */
[----:B------:R-:W-:Y:S01]  /*0160*/  IMAD.HI R0, R3, 0x5397829d, RZ ;  /* 0x5397829d03007827 */ /* 0x000fe200078e02ff */
[----:B------:R-:W-:Y:S02]  /*0170*/  IABS R7, R7 ;  /* 0x0000000700077213 */ /* 0x000fe40000000000 */
[----:B------:R-:W-:Y:S02]  /*0180*/  IADD3 R6, R6, -0x7, RZ ;  /* 0xfffffff906067810 */ /* 0x000fe40007ffe0ff */
[----:B------:R-:W-:Y:S01]  /*0190*/  SHF.R.U32.HI R9, RZ, 0x1f, R0 ;  /* 0x0000001fff097819 */ /* 0x000fe20000011600 */
[----:B------:R-:W-:Y:S01]  /*01a0*/  VIADD R7, R7, 0xfffffff9 ;  /* 0xfffffff907077836 */ /* 0x000fe20000000000 */
[----:B------:R-:W-:Y:S02]  /*01b0*/  IABS R11, R6 ;  /* 0x00000006000b7213 */ /* 0x000fe40000000000 */
[----:B------:R-:W-:-:S02]  /*01c0*/  LEA.HI R9, R0, R9, RZ, 0x1a ;  /* 0x0000000900097211 */ /* 0x000fc400078fd0ff */
[----:B------:R-:W-:Y:S02]  /*01d0*/  IABS R8, R7 ;  /* 0x0000000700087213 */ /* 0x000fe40000000000 */
[----:B------:R-:W2:Y:S01]  /*01e0*/  LDC.64 R6, c[0x0][0x218] ;  /* 0x00008600ff067b82 */ /* 0x000ea20000000a00 */
[----:B------:R-:W-:Y:S02]  /*01f0*/  LEA R9, R9, 0x3f, 0x6 ;  /* 0x0000003f09097811 */ /* 0x000fe400078e30ff */
[----:B------:R-:W-:-:S05]  /*0200*/  IMAD R0, R8, 0x8, R11 ;  /* 0x0000000808007824 */ /* 0x000fca00078e020b */
[----:B------:R-:W-:Y:S01]  /*0210*/  IADD3 R9, R9, -R0, RZ ;  /* 0x8000000009097210 */ /* 0x000fe20007ffe0ff */
[----:B------:R-:W-:-:S04]  /*0220*/  IMAD.MOV.U32 R0, RZ, RZ, RZ ;  /* 0x000000ffff007224 */ /* 0x000fc800078e00ff */
[----:B-1----:R-:W-:Y:S01]  /*0230*/  IMAD.WIDE R4, R9, 0x4, R4 ;  /* 0x0000000409047825 */ /* 0x002fe200078e0204 */
[----:B------:R-:W-:Y:S06]  /*0240*/  @P1 BRA `(.L_x_1) ;  /* 0x0000000000041947 */ /* 0x000fec0003800000 */
[----:B------:R1:W5:Y:S02]  /*0250*/  LDG.E.EL R0, desc[UR4][R4.64] ;  /* 0x0000000404007981 */ /* 0x000364000c2e1900 */
.L_x_1:
[----:B------:R-:W-:Y:S05]  /*0260*/  BSYNC B0 ;  /* 0x0000000000007941 */ /* 0x000fea0003800000 */
.L_x_0:
[----:B-----5:R-:W-:Y:S01]  /*0270*/  FSETP.GEU.AND P0, PT, R0, RZ, PT ;  /* 0x000000ff0000720b */ /* 0x020fe20003f0e000 */
[----:B--2---:R-:W-:-:S03]  /*0280*/  IMAD.WIDE R6, R3, 0x4, R6 ;  /* 0x0000000403067825 */ /* 0x004fc600078e0206 */
[----:B------:R-:W-:Y:S01]  /*0290*/  FSEL R3, R0, RZ, P0 ;  /* 0x000000ff00037208 */ /* 0x000fe20000000000 */
[----:B------:R-:W-:Y:S08]  /*02a0*/  @P1 EXIT ;  /* 0x000000000000194d */ /* 0x000ff00003800000 */
[----:B------:R-:W-:Y:S01]  /*02b0*/  STG.E desc[UR4][R6.64], R3 ;  /* 0x0000000306007986 */ /* 0x000fe2000c101904 */
[----:B------:R-:W-:Y:S05]  /*02c0*/  EXIT ;  /* 0x000000000000794d */ /* 0x000fea0003800000 */
.L_x_2:
[----:B------:R-:W-:-:S00]  /*02d0*/  BRA `(.L_x_2) ;  /* 0xfffffffc00fc7947 */ /* 0x000fc0000383ffff */
[----:B------:R-:W-:-:S00]  /*02e0*/  NOP ;  /* 0x0000000000007918 */ /* 0x000fc00000000000 */
        /* <DEDUP_REMOVED lines=9> */
.L_x_3:


//--------------------- .nv.constant0.triton_poi_fused_reflection_pad2d_relu_12 --------------------------
	.section	.nv.constant0.triton_poi_fused_reflection_pad2d_relu_12,"a",@progbits
	.sectionflags	@""
	.align	4
.nv.constant0.triton_poi_fused_reflection_pad2d_relu_12:
	.zero		548
